//
// Generated by NVIDIA NVVM Compiler
//
// Compiler Build ID: CL-36424714
// Cuda compilation tools, release 13.0, V13.0.88
// Based on NVVM 20.0.0
//

.version 9.0
.target sm_100
.address_size 64

	// .globl	_Z13matmul_kernelPfS_S_i
// _ZZ19matmul_tiled_kernelPfS_S_iE6tile_a has been demoted
// _ZZ19matmul_tiled_kernelPfS_S_iE6tile_b has been demoted

.visible .entry _Z13matmul_kernelPfS_S_i(
	.param .u64 .ptr .align 1 _Z13matmul_kernelPfS_S_i_param_0,
	.param .u64 .ptr .align 1 _Z13matmul_kernelPfS_S_i_param_1,
	.param .u64 .ptr .align 1 _Z13matmul_kernelPfS_S_i_param_2,
	.param .u32 _Z13matmul_kernelPfS_S_i_param_3
)
{
	.reg .pred 	%p<10>;
	.reg .b32 	%r<40>;
	.reg .b32 	%f<67>;
	.reg .b64 	%rd<67>;

	ld.param.u64 	%rd14, [_Z13matmul_kernelPfS_S_i_param_0];
	ld.param.u64 	%rd15, [_Z13matmul_kernelPfS_S_i_param_1];
	ld.param.u32 	%r18, [_Z13matmul_kernelPfS_S_i_param_3];
	cvta.to.global.u64 	%rd1, %rd15;
	cvta.to.global.u64 	%rd2, %rd14;
	mov.u32 	%r19, %ctaid.y;
	mov.u32 	%r20, %ntid.y;
	mov.u32 	%r21, %tid.y;
	mad.lo.s32 	%r1, %r19, %r20, %r21;
	mov.u32 	%r22, %ctaid.x;
	mov.u32 	%r23, %ntid.x;
	mov.u32 	%r24, %tid.x;
	mad.lo.s32 	%r2, %r22, %r23, %r24;
	max.s32 	%r25, %r1, %r2;
	setp.ge.s32 	%p1, %r25, %r18;
	@%p1 bra 	$L__BB0_13;
	mul.lo.s32 	%r3, %r18, %r1;
	and.b32  	%r4, %r18, 7;
	setp.lt.u32 	%p2, %r18, 8;
	mov.f32 	%f66, 0f00000000;
	mov.b32 	%r38, 0;
	@%p2 bra 	$L__BB0_4;
	and.b32  	%r38, %r18, 2147483640;
	neg.s32 	%r36, %r38;
	mul.wide.s32 	%rd16, %r18, 4;
	add.s64 	%rd3, %rd1, %rd16;
	shl.b32 	%r7, %r18, 3;
	mul.wide.s32 	%rd17, %r18, 8;
	add.s64 	%rd4, %rd1, %rd17;
	mul.wide.s32 	%rd18, %r18, 12;
	add.s64 	%rd5, %rd1, %rd18;
	mul.wide.s32 	%rd19, %r18, 16;
	add.s64 	%rd6, %rd1, %rd19;
	mul.wide.s32 	%rd20, %r18, 20;
	add.s64 	%rd7, %rd1, %rd20;
	mul.wide.s32 	%rd21, %r18, 24;
	add.s64 	%rd8, %rd1, %rd21;
	mul.wide.s32 	%rd22, %r18, 28;
	add.s64 	%rd9, %rd1, %rd22;
	mul.wide.u32 	%rd23, %r3, 4;
	add.s64 	%rd24, %rd23, %rd2;
	add.s64 	%rd66, %rd24, 16;
	mov.f32 	%f66, 0f00000000;
	mov.u32 	%r35, %r2;
$L__BB0_3:
	.pragma "nounroll";
	mul.wide.s32 	%rd25, %r35, 4;
	add.s64 	%rd26, %rd3, %rd25;
	add.s64 	%rd27, %rd4, %rd25;
	add.s64 	%rd28, %rd5, %rd25;
	add.s64 	%rd29, %rd6, %rd25;
	add.s64 	%rd30, %rd7, %rd25;
	add.s64 	%rd31, %rd8, %rd25;
	add.s64 	%rd32, %rd9, %rd25;
	add.s64 	%rd33, %rd1, %rd25;
	ld.global.f32 	%f16, [%rd66+-16];
	ld.global.f32 	%f17, [%rd33];
	fma.rn.f32 	%f18, %f16, %f17, %f66;
	ld.global.f32 	%f19, [%rd66+-12];
	ld.global.f32 	%f20, [%rd26];
	fma.rn.f32 	%f21, %f19, %f20, %f18;
	ld.global.f32 	%f22, [%rd66+-8];
	ld.global.f32 	%f23, [%rd27];
	fma.rn.f32 	%f24, %f22, %f23, %f21;
	ld.global.f32 	%f25, [%rd66+-4];
	ld.global.f32 	%f26, [%rd28];
	fma.rn.f32 	%f27, %f25, %f26, %f24;
	ld.global.f32 	%f28, [%rd66];
	ld.global.f32 	%f29, [%rd29];
	fma.rn.f32 	%f30, %f28, %f29, %f27;
	ld.global.f32 	%f31, [%rd66+4];
	ld.global.f32 	%f32, [%rd30];
	fma.rn.f32 	%f33, %f31, %f32, %f30;
	ld.global.f32 	%f34, [%rd66+8];
	ld.global.f32 	%f35, [%rd31];
	fma.rn.f32 	%f36, %f34, %f35, %f33;
	ld.global.f32 	%f37, [%rd66+12];
	ld.global.f32 	%f38, [%rd32];
	fma.rn.f32 	%f66, %f37, %f38, %f36;
	add.s32 	%r36, %r36, 8;
	add.s32 	%r35, %r35, %r7;
	add.s64 	%rd66, %rd66, 32;
	setp.ne.s32 	%p3, %r36, 0;
	@%p3 bra 	$L__BB0_3;
$L__BB0_4:
	setp.eq.s32 	%p4, %r4, 0;
	@%p4 bra 	$L__BB0_12;
	and.b32  	%r13, %r18, 3;
	setp.lt.u32 	%p5, %r4, 4;
	@%p5 bra 	$L__BB0_7;
	add.s32 	%r27, %r38, %r3;
	mul.wide.u32 	%rd34, %r27, 4;
	add.s64 	%rd35, %rd2, %rd34;
	ld.global.f32 	%f40, [%rd35];
	mad.lo.s32 	%r28, %r38, %r18, %r2;
	mul.wide.s32 	%rd36, %r28, 4;
	add.s64 	%rd37, %rd1, %rd36;
	ld.global.f32 	%f41, [%rd37];
	fma.rn.f32 	%f42, %f40, %f41, %f66;
	cvt.u64.u32 	%rd38, %r3;
	cvt.u64.u32 	%rd39, %r38;
	add.s64 	%rd40, %rd39, %rd38;
	shl.b64 	%rd41, %rd40, 2;
	add.s64 	%rd42, %rd2, %rd41;
	ld.global.f32 	%f43, [%rd42+4];
	mul.wide.s32 	%rd43, %r18, 4;
	add.s64 	%rd44, %rd37, %rd43;
	ld.global.f32 	%f44, [%rd44];
	fma.rn.f32 	%f45, %f43, %f44, %f42;
	ld.global.f32 	%f46, [%rd42+8];
	add.s64 	%rd45, %rd44, %rd43;
	ld.global.f32 	%f47, [%rd45];
	fma.rn.f32 	%f48, %f46, %f47, %f45;
	ld.global.f32 	%f49, [%rd42+12];
	add.s64 	%rd46, %rd45, %rd43;
	ld.global.f32 	%f50, [%rd46];
	fma.rn.f32 	%f66, %f49, %f50, %f48;
	add.s32 	%r38, %r38, 4;
$L__BB0_7:
	setp.eq.s32 	%p6, %r13, 0;
	@%p6 bra 	$L__BB0_12;
	setp.eq.s32 	%p7, %r13, 1;
	@%p7 bra 	$L__BB0_10;
	add.s32 	%r29, %r38, %r3;
	mul.wide.u32 	%rd47, %r29, 4;
	add.s64 	%rd48, %rd2, %rd47;
	ld.global.f32 	%f52, [%rd48];
	mad.lo.s32 	%r30, %r38, %r18, %r2;
	mul.wide.s32 	%rd49, %r30, 4;
	add.s64 	%rd50, %rd1, %rd49;
	ld.global.f32 	%f53, [%rd50];
	fma.rn.f32 	%f54, %f52, %f53, %f66;
	cvt.u64.u32 	%rd51, %r3;
	cvt.u64.u32 	%rd52, %r38;
	add.s64 	%rd53, %rd52, %rd51;
	shl.b64 	%rd54, %rd53, 2;
	add.s64 	%rd55, %rd2, %rd54;
	ld.global.f32 	%f55, [%rd55+4];
	mul.wide.s32 	%rd56, %r18, 4;
	add.s64 	%rd57, %rd50, %rd56;
	ld.global.f32 	%f56, [%rd57];
	fma.rn.f32 	%f66, %f55, %f56, %f54;
	add.s32 	%r38, %r38, 2;
$L__BB0_10:
	and.b32  	%r31, %r18, 1;
	setp.eq.b32 	%p8, %r31, 1;
	not.pred 	%p9, %p8;
	@%p9 bra 	$L__BB0_12;
	add.s32 	%r32, %r38, %r3;
	mul.wide.u32 	%rd58, %r32, 4;
	add.s64 	%rd59, %rd2, %rd58;
	ld.global.f32 	%f57, [%rd59];
	mad.lo.s32 	%r33, %r38, %r18, %r2;
	mul.wide.s32 	%rd60, %r33, 4;
	add.s64 	%rd61, %rd1, %rd60;
	ld.global.f32 	%f58, [%rd61];
	fma.rn.f32 	%f66, %f57, %f58, %f66;
$L__BB0_12:
	ld.param.u64 	%rd65, [_Z13matmul_kernelPfS_S_i_param_2];
	add.s32 	%r34, %r3, %r2;
	cvta.to.global.u64 	%rd62, %rd65;
	mul.wide.s32 	%rd63, %r34, 4;
	add.s64 	%rd64, %rd62, %rd63;
	st.global.f32 	[%rd64], %f66;
$L__BB0_13:
	ret;

}
	// .globl	_Z19matmul_tiled_kernelPfS_S_i
.visible .entry _Z19matmul_tiled_kernelPfS_S_i(
	.param .u64 .ptr .align 1 _Z19matmul_tiled_kernelPfS_S_i_param_0,
	.param .u64 .ptr .align 1 _Z19matmul_tiled_kernelPfS_S_i_param_1,
	.param .u64 .ptr .align 1 _Z19matmul_tiled_kernelPfS_S_i_param_2,
	.param .u32 _Z19matmul_tiled_kernelPfS_S_i_param_3
)
{
	.reg .pred 	%p<8>;
	.reg .b32 	%r<42>;
	.reg .b32 	%f<113>;
	.reg .b64 	%rd<13>;
	// demoted variable
	.shared .align 4 .b8 _ZZ19matmul_tiled_kernelPfS_S_iE6tile_a[4096];
	// demoted variable
	.shared .align 4 .b8 _ZZ19matmul_tiled_kernelPfS_S_iE6tile_b[4096];
	ld.param.u64 	%rd3, [_Z19matmul_tiled_kernelPfS_S_i_param_0];
	ld.param.u64 	%rd4, [_Z19matmul_tiled_kernelPfS_S_i_param_1];
	ld.param.u64 	%rd5, [_Z19matmul_tiled_kernelPfS_S_i_param_2];
	ld.param.u32 	%r23, [_Z19matmul_tiled_kernelPfS_S_i_param_3];
	mov.u32 	%r24, %ctaid.y;
	mov.u32 	%r25, %ntid.y;
	mov.u32 	%r39, %tid.y;
	mad.lo.s32 	%r2, %r24, %r25, %r39;
	mov.u32 	%r26, %ctaid.x;
	mov.u32 	%r27, %ntid.x;
	mov.u32 	%r37, %tid.x;
	mad.lo.s32 	%r4, %r26, %r27, %r37;
	setp.lt.s32 	%p1, %r23, 1;
	mov.f32 	%f112, 0f00000000;
	@%p1 bra 	$L__BB1_7;
	add.s32 	%r28, %r23, 31;
	shr.u32 	%r29, %r28, 5;
	shl.b32 	%r30, %r39, 7;
	mov.u32 	%r31, _ZZ19matmul_tiled_kernelPfS_S_iE6tile_a;
	add.s32 	%r5, %r31, %r30;
	shl.b32 	%r32, %r37, 2;
	add.s32 	%r6, %r5, %r32;
	mov.u32 	%r33, _ZZ19matmul_tiled_kernelPfS_S_iE6tile_b;
	add.s32 	%r8, %r33, %r32;
	add.s32 	%r7, %r8, %r30;
	neg.s32 	%r41, %r29;
	mad.lo.s32 	%r40, %r39, %r23, %r4;
	shl.b32 	%r11, %r23, 5;
	mad.lo.s32 	%r38, %r23, %r2, %r37;
	cvta.to.global.u64 	%rd1, %rd3;
	cvta.to.global.u64 	%rd2, %rd4;
	mov.f32 	%f112, 0f00000000;
$L__BB1_2:
	max.u32 	%r34, %r37, %r2;
	setp.ge.u32 	%p2, %r34, %r23;
	mov.f32 	%f110, 0f00000000;
	@%p2 bra 	$L__BB1_4;
	mul.wide.u32 	%rd6, %r38, 4;
	add.s64 	%rd7, %rd1, %rd6;
	ld.global.f32 	%f110, [%rd7];
$L__BB1_4:
	setp.ge.s32 	%p3, %r4, %r23;
	st.shared.f32 	[%r6], %f110;
	setp.ge.u32 	%p4, %r39, %r23;
	mov.f32 	%f111, 0f00000000;
	or.pred  	%p5, %p3, %p4;
	@%p5 bra 	$L__BB1_6;
	mul.wide.u32 	%rd8, %r40, 4;
	add.s64 	%rd9, %rd2, %rd8;
	ld.global.f32 	%f111, [%rd9];
$L__BB1_6:
	st.shared.f32 	[%r7], %f111;
	bar.sync 	0;
	ld.shared.f32 	%f12, [%r5];
	ld.shared.f32 	%f13, [%r8];
	fma.rn.f32 	%f14, %f12, %f13, %f112;
	ld.shared.f32 	%f15, [%r5+4];
	ld.shared.f32 	%f16, [%r8+128];
	fma.rn.f32 	%f17, %f15, %f16, %f14;
	ld.shared.f32 	%f18, [%r5+8];
	ld.shared.f32 	%f19, [%r8+256];
	fma.rn.f32 	%f20, %f18, %f19, %f17;
	ld.shared.f32 	%f21, [%r5+12];
	ld.shared.f32 	%f22, [%r8+384];
	fma.rn.f32 	%f23, %f21, %f22, %f20;
	ld.shared.f32 	%f24, [%r5+16];
	ld.shared.f32 	%f25, [%r8+512];
	fma.rn.f32 	%f26, %f24, %f25, %f23;
	ld.shared.f32 	%f27, [%r5+20];
	ld.shared.f32 	%f28, [%r8+640];
	fma.rn.f32 	%f29, %f27, %f28, %f26;
	ld.shared.f32 	%f30, [%r5+24];
	ld.shared.f32 	%f31, [%r8+768];
	fma.rn.f32 	%f32, %f30, %f31, %f29;
	ld.shared.f32 	%f33, [%r5+28];
	ld.shared.f32 	%f34, [%r8+896];
	fma.rn.f32 	%f35, %f33, %f34, %f32;
	ld.shared.f32 	%f36, [%r5+32];
	ld.shared.f32 	%f37, [%r8+1024];
	fma.rn.f32 	%f38, %f36, %f37, %f35;
	ld.shared.f32 	%f39, [%r5+36];
	ld.shared.f32 	%f40, [%r8+1152];
	fma.rn.f32 	%f41, %f39, %f40, %f38;
	ld.shared.f32 	%f42, [%r5+40];
	ld.shared.f32 	%f43, [%r8+1280];
	fma.rn.f32 	%f44, %f42, %f43, %f41;
	ld.shared.f32 	%f45, [%r5+44];
	ld.shared.f32 	%f46, [%r8+1408];
	fma.rn.f32 	%f47, %f45, %f46, %f44;
	ld.shared.f32 	%f48, [%r5+48];
	ld.shared.f32 	%f49, [%r8+1536];
	fma.rn.f32 	%f50, %f48, %f49, %f47;
	ld.shared.f32 	%f51, [%r5+52];
	ld.shared.f32 	%f52, [%r8+1664];
	fma.rn.f32 	%f53, %f51, %f52, %f50;
	ld.shared.f32 	%f54, [%r5+56];
	ld.shared.f32 	%f55, [%r8+1792];
	fma.rn.f32 	%f56, %f54, %f55, %f53;
	ld.shared.f32 	%f57, [%r5+60];
	ld.shared.f32 	%f58, [%r8+1920];
	fma.rn.f32 	%f59, %f57, %f58, %f56;
	ld.shared.f32 	%f60, [%r5+64];
	ld.shared.f32 	%f61, [%r8+2048];
	fma.rn.f32 	%f62, %f60, %f61, %f59;
	ld.shared.f32 	%f63, [%r5+68];
	ld.shared.f32 	%f64, [%r8+2176];
	fma.rn.f32 	%f65, %f63, %f64, %f62;
	ld.shared.f32 	%f66, [%r5+72];
	ld.shared.f32 	%f67, [%r8+2304];
	fma.rn.f32 	%f68, %f66, %f67, %f65;
	ld.shared.f32 	%f69, [%r5+76];
	ld.shared.f32 	%f70, [%r8+2432];
	fma.rn.f32 	%f71, %f69, %f70, %f68;
	ld.shared.f32 	%f72, [%r5+80];
	ld.shared.f32 	%f73, [%r8+2560];
	fma.rn.f32 	%f74, %f72, %f73, %f71;
	ld.shared.f32 	%f75, [%r5+84];
	ld.shared.f32 	%f76, [%r8+2688];
	fma.rn.f32 	%f77, %f75, %f76, %f74;
	ld.shared.f32 	%f78, [%r5+88];
	ld.shared.f32 	%f79, [%r8+2816];
	fma.rn.f32 	%f80, %f78, %f79, %f77;
	ld.shared.f32 	%f81, [%r5+92];
	ld.shared.f32 	%f82, [%r8+2944];
	fma.rn.f32 	%f83, %f81, %f82, %f80;
	ld.shared.f32 	%f84, [%r5+96];
	ld.shared.f32 	%f85, [%r8+3072];
	fma.rn.f32 	%f86, %f84, %f85, %f83;
	ld.shared.f32 	%f87, [%r5+100];
	ld.shared.f32 	%f88, [%r8+3200];
	fma.rn.f32 	%f89, %f87, %f88, %f86;
	ld.shared.f32 	%f90, [%r5+104];
	ld.shared.f32 	%f91, [%r8+3328];
	fma.rn.f32 	%f92, %f90, %f91, %f89;
	ld.shared.f32 	%f93, [%r5+108];
	ld.shared.f32 	%f94, [%r8+3456];
	fma.rn.f32 	%f95, %f93, %f94, %f92;
	ld.shared.f32 	%f96, [%r5+112];
	ld.shared.f32 	%f97, [%r8+3584];
	fma.rn.f32 	%f98, %f96, %f97, %f95;
	ld.shared.f32 	%f99, [%r5+116];
	ld.shared.f32 	%f100, [%r8+3712];
	fma.rn.f32 	%f101, %f99, %f100, %f98;
	ld.shared.f32 	%f102, [%r5+120];
	ld.shared.f32 	%f103, [%r8+3840];
	fma.rn.f32 	%f104, %f102, %f103, %f101;
	ld.shared.f32 	%f105, [%r5+124];
	ld.shared.f32 	%f106, [%r8+3968];
	fma.rn.f32 	%f112, %f105, %f106, %f104;
	bar.sync 	0;
	add.s32 	%r41, %r41, 1;
	setp.ne.s32 	%p6, %r41, 0;
	add.s32 	%r40, %r40, %r11;
	add.s32 	%r39, %r39, 32;
	add.s32 	%r38, %r38, 32;
	add.s32 	%r37, %r37, 32;
	@%p6 bra 	$L__BB1_2;
$L__BB1_7:
	max.s32 	%r35, %r2, %r4;
	setp.ge.s32 	%p7, %r35, %r23;
	@%p7 bra 	$L__BB1_9;
	mad.lo.s32 	%r36, %r23, %r2, %r4;
	cvta.to.global.u64 	%rd10, %rd5;
	mul.wide.s32 	%rd11, %r36, 4;
	add.s64 	%rd12, %rd10, %rd11;
	ld.global.f32 	%f107, [%rd12];
	sub.f32 	%f108, %f107, %f112;
	st.global.f32 	[%rd12], %f108;
$L__BB1_9:
	ret;

}


// ===== COMPILED SASS (sm_100) =====

	.target	sm_100

	.elftype	@"ET_EXEC"


//--------------------- .note.nv.tkinfo           --------------------------
	.section	.note.nv.tkinfo,"",@"SHT_NOTE"
	.sectionflags	@"SHF_NOTE_NV_TKINFO"
	.tkinfo
        /*0018*/ 	.word	0x00000002
        /*0030*/ 	.string	""
        /*0030*/ 	.string	"ptxas"
        /*0030*/ 	.string	"Cuda compilation tools, release 13.0, V13.0.88"
        /*0030*/ 	.string	"Build cuda_13.0.r13.0/compiler.36424714_0"
        /*0030*/ 	.string	"-arch sm_100 -m 64 "



//--------------------- .note.nv.cuinfo           --------------------------
	.section	.note.nv.cuinfo,"",@"SHT_NOTE"
	.sectionflags	@"SHF_NOTE_NV_CUINFO"
        /*0018*/ 	.short	0x0002
        /*001a*/ 	.short	0x0064
        /*001c*/ 	.short	0x0082
	.zero		2


//--------------------- .nv.info                  --------------------------
	.section	.nv.info,"",@"SHT_CUDA_INFO"
	.align	4


	//----- nvinfo : EIATTR_REGCOUNT
	.align		4
        /*0000*/ 	.byte	0x04, 0x2f
        /*0002*/ 	.short	(.L_1 - .L_0)
	.align		4
.L_0:
        /*0004*/ 	.word	index@(_Z13matmul_kernelPfS_S_i)
        /*0008*/ 	.word	0x0000001e


	//----- nvinfo : EIATTR_FRAME_SIZE
	.align		4
.L_1:
        /*000c*/ 	.byte	0x04, 0x11
        /*000e*/ 	.short	(.L_3 - .L_2)
	.align		4
.L_2:
        /*0010*/ 	.word	index@(_Z13matmul_kernelPfS_S_i)
        /*0014*/ 	.word	0x00000000


	//----- nvinfo : EIATTR_REGCOUNT
	.align		4
.L_3:
        /*0018*/ 	.byte	0x04, 0x2f
        /*001a*/ 	.short	(.L_5 - .L_4)
	.align		4
.L_4:
        /*001c*/ 	.word	index@(_Z19matmul_tiled_kernelPfS_S_i)
        /*0020*/ 	.word	0x00000020


	//----- nvinfo : EIATTR_FRAME_SIZE
	.align		4
.L_5:
        /*0024*/ 	.byte	0x04, 0x11
        /*0026*/ 	.short	(.L_7 - .L_6)
	.align		4
.L_6:
        /*0028*/ 	.word	index@(_Z19matmul_tiled_kernelPfS_S_i)
        /*002c*/ 	.word	0x00000000


	//----- nvinfo : EIATTR_MIN_STACK_SIZE
	.align		4
.L_7:
        /*0030*/ 	.byte	0x04, 0x12
        /*0032*/ 	.short	(.L_9 - .L_8)
	.align		4
.L_8:
        /*0034*/ 	.word	index@(_Z19matmul_tiled_kernelPfS_S_i)
        /*0038*/ 	.word	0x00000000


	//----- nvinfo : EIATTR_MIN_STACK_SIZE
	.align		4
.L_9:
        /*003c*/ 	.byte	0x04, 0x12
        /*003e*/ 	.short	(.L_11 - .L_10)
	.align		4
.L_10:
        /*0040*/ 	.word	index@(_Z13matmul_kernelPfS_S_i)
        /*0044*/ 	.word	0x00000000
.L_11:


//--------------------- .nv.compat                --------------------------
	.section	.nv.compat,"",@"SHT_CUDA_COMPAT_INFO"
	.align	4
        /*0000*/ 	.byte	0x02, 0x09, 0x00, 0x00, 0x02, 0x02, 0x01, 0x00, 0x02, 0x05, 0x05, 0x00, 0x03, 0x07, 0x01, 0x01
        /*0010*/ 	.byte	0x02, 0x03, 0x00, 0x00, 0x02, 0x06, 0x01, 0x00, 0x04, 0x0b, 0x08, 0x00, 0x09, 0x00, 0x00, 0x00
        /*0020*/ 	.byte	0x00, 0x00, 0x00, 0x00


//--------------------- .nv.info._Z19matmul_tiled_kernelPfS_S_i --------------------------
	.section	.nv.info._Z19matmul_tiled_kernelPfS_S_i,"",@"SHT_CUDA_INFO"
	.sectionflags	@""
	.align	4


	//----- nvinfo : EIATTR_CUDA_API_VERSION
	.align		4
        /*0000*/ 	.byte	0x04, 0x37
        /*0002*/ 	.short	(.L_13 - .L_12)
.L_12:
        /*0004*/ 	.word	0x00000082


	//----- nvinfo : EIATTR_KPARAM_INFO
	.align		4
.L_13:
        /*0008*/ 	.byte	0x04, 0x17
        /*000a*/ 	.short	(.L_15 - .L_14)
.L_14:
        /*000c*/ 	.word	0x00000000
        /*0010*/ 	.short	0x0003
        /*0012*/ 	.short	0x0018
        /*0014*/ 	.byte	0x00, 0xf0, 0x11, 0x00


	//----- nvinfo : EIATTR_KPARAM_INFO
	.align		4
.L_15:
        /*0018*/ 	.byte	0x04, 0x17
        /*001a*/ 	.short	(.L_17 - .L_16)
.L_16:
        /*001c*/ 	.word	0x00000000
        /*0020*/ 	.short	0x0002
        /*0022*/ 	.short	0x0010
        /*0024*/ 	.byte	0x00, 0xf5, 0x21, 0x00


	//----- nvinfo : EIATTR_KPARAM_INFO
	.align		4
.L_17:
        /*0028*/ 	.byte	0x04, 0x17
        /*002a*/ 	.short	(.L_19 - .L_18)
.L_18:
        /*002c*/ 	.word	0x00000000
        /*0030*/ 	.short	0x0001
        /*0032*/ 	.short	0x0008
        /*0034*/ 	.byte	0x00, 0xf5, 0x21, 0x00


	//----- nvinfo : EIATTR_KPARAM_INFO
	.align		4
.L_19:
        /*0038*/ 	.byte	0x04, 0x17
        /*003a*/ 	.short	(.L_21 - .L_20)
.L_20:
        /*003c*/ 	.word	0x00000000
        /*0040*/ 	.short	0x0000
        /*0042*/ 	.short	0x0000
        /*0044*/ 	.byte	0x00, 0xf5, 0x21, 0x00


	//----- nvinfo : EIATTR_SPARSE_MMA_MASK
	.align		4
.L_21:
        /*0048*/ 	.byte	0x03, 0x50
        /*004a*/ 	.short	0x0000


	//----- nvinfo : EIATTR_MAXREG_COUNT
	.align		4
        /*004c*/ 	.byte	0x03, 0x1b
        /*004e*/ 	.short	0x00ff


	//----- nvinfo : EIATTR_NUM_BARRIERS
	.align		4
        /*0050*/ 	.byte	0x02, 0x4c
        /*0052*/ 	.byte	0x01
	.zero		1


	//----- nvinfo : EIATTR_MERCURY_ISA_VERSION
	.align		4
        /*0054*/ 	.byte	0x03, 0x5f
        /*0056*/ 	.short	0x0101


	//----- nvinfo : EIATTR_VRC_CTA_INIT_COUNT
	.align		4
        /*0058*/ 	.byte	0x02, 0x4a
	.zero		1
	.zero		1


	//----- nvinfo : EIATTR_EXIT_INSTR_OFFSETS
	.align		4
        /*005c*/ 	.byte	0x04, 0x1c
        /*005e*/ 	.short	(.L_23 - .L_22)


	//   ....[0]....
.L_22:
        /*0060*/ 	.word	0x00000810


	//   ....[1]....
        /*0064*/ 	.word	0x00000880


	//----- nvinfo : EIATTR_CBANK_PARAM_SIZE
	.align		4
.L_23:
        /*0068*/ 	.byte	0x03, 0x19
        /*006a*/ 	.short	0x001c


	//----- nvinfo : EIATTR_PARAM_CBANK
	.align		4
        /*006c*/ 	.byte	0x04, 0x0a
        /*006e*/ 	.short	(.L_25 - .L_24)
	.align		4
.L_24:
        /*0070*/ 	.word	index@(.nv.constant0._Z19matmul_tiled_kernelPfS_S_i)
        /*0074*/ 	.short	0x0380
        /*0076*/ 	.short	0x001c


	//----- nvinfo : EIATTR_SW_WAR
	.align		4
.L_25:
        /*0078*/ 	.byte	0x04, 0x36
        /*007a*/ 	.short	(.L_27 - .L_26)
.L_26:
        /*007c*/ 	.word	0x00000008
.L_27:


//--------------------- .nv.info._Z13matmul_kernelPfS_S_i --------------------------
	.section	.nv.info._Z13matmul_kernelPfS_S_i,"",@"SHT_CUDA_INFO"
	.sectionflags	@""
	.align	4


	//----- nvinfo : EIATTR_CUDA_API_VERSION
	.align		4
        /*0000*/ 	.byte	0x04, 0x37
        /*0002*/ 	.short	(.L_29 - .L_28)
.L_28:
        /*0004*/ 	.word	0x00000082


	//----- nvinfo : EIATTR_KPARAM_INFO
	.align		4
.L_29:
        /*0008*/ 	.byte	0x04, 0x17
        /*000a*/ 	.short	(.L_31 - .L_30)
.L_30:
        /*000c*/ 	.word	0x00000000
        /*0010*/ 	.short	0x0003
        /*0012*/ 	.short	0x0018
        /*0014*/ 	.byte	0x00, 0xf0, 0x11, 0x00


	//----- nvinfo : EIATTR_KPARAM_INFO
	.align		4
.L_31:
        /*0018*/ 	.byte	0x04, 0x17
        /*001a*/ 	.short	(.L_33 - .L_32)
.L_32:
        /*001c*/ 	.word	0x00000000
        /*0020*/ 	.short	0x0002
        /*0022*/ 	.short	0x0010
        /*0024*/ 	.byte	0x00, 0xf5, 0x21, 0x00


	//----- nvinfo : EIATTR_KPARAM_INFO
	.align		4
.L_33:
        /*0028*/ 	.byte	0x04, 0x17
        /*002a*/ 	.short	(.L_35 - .L_34)
.L_34:
        /*002c*/ 	.word	0x00000000
        /*0030*/ 	.short	0x0001
        /*0032*/ 	.short	0x0008
        /*0034*/ 	.byte	0x00, 0xf5, 0x21, 0x00


	//----- nvinfo : EIATTR_KPARAM_INFO
	.align		4
.L_35:
        /*0038*/ 	.byte	0x04, 0x17
        /*003a*/ 	.short	(.L_37 - .L_36)
.L_36:
        /*003c*/ 	.word	0x00000000
        /*0040*/ 	.short	0x0000
        /*0042*/ 	.short	0x0000
        /*0044*/ 	.byte	0x00, 0xf5, 0x21, 0x00


	//----- nvinfo : EIATTR_SPARSE_MMA_MASK
	.align		4
.L_37:
        /*0048*/ 	.byte	0x03, 0x50
        /*004a*/ 	.short	0x0000


	//----- nvinfo : EIATTR_MAXREG_COUNT
	.align		4
        /*004c*/ 	.byte	0x03, 0x1b
        /*004e*/ 	.short	0x00ff


	//----- nvinfo : EIATTR_MERCURY_ISA_VERSION
	.align		4
        /*0050*/ 	.byte	0x03, 0x5f
        /*0052*/ 	.short	0x0101


	//----- nvinfo : EIATTR_VRC_CTA_INIT_COUNT
	.align		4
        /*0054*/ 	.byte	0x02, 0x4a
	.zero		1
	.zero		1


	//----- nvinfo : EIATTR_EXIT_INSTR_OFFSETS
	.align		4
        /*0058*/ 	.byte	0x04, 0x1c
        /*005a*/ 	.short	(.L_39 - .L_38)


	//   ....[0]....
.L_38:
        /*005c*/ 	.word	0x000000c0


	//   ....[1]....
        /*0060*/ 	.word	0x00000a90


	//----- nvinfo : EIATTR_CBANK_PARAM_SIZE
	.align		4
.L_39:
        /*0064*/ 	.byte	0x03, 0x19
        /*0066*/ 	.short	0x001c


	//----- nvinfo : EIATTR_PARAM_CBANK
	.align		4
        /*0068*/ 	.byte	0x04, 0x0a
        /*006a*/ 	.short	(.L_41 - .L_40)
	.align		4
.L_40:
        /*006c*/ 	.word	index@(.nv.constant0._Z13matmul_kernelPfS_S_i)
        /*0070*/ 	.short	0x0380
        /*0072*/ 	.short	0x001c


	//----- nvinfo : EIATTR_SW_WAR
	.align		4
.L_41:
        /*0074*/ 	.byte	0x04, 0x36
        /*0076*/ 	.short	(.L_43 - .L_42)
.L_42:
        /*0078*/ 	.word	0x00000008
.L_43:


//--------------------- .nv.callgraph             --------------------------
	.section	.nv.callgraph,"",@"SHT_CUDA_CALLGRAPH"
	.align	4
	.sectionentsize	8
	.align		4
        /*0000*/ 	.word	0x00000000
	.align		4
        /*0004*/ 	.word	0xffffffff
	.align		4
        /*0008*/ 	.word	0x00000000
	.align		4
        /*000c*/ 	.word	0xfffffffe
	.align		4
        /*0010*/ 	.word	0x00000000
	.align		4
        /*0014*/ 	.word	0xfffffffd
	.align		4
        /*0018*/ 	.word	0x00000000
	.align		4
        /*001c*/ 	.word	0xfffffffc


//--------------------- .text._Z19matmul_tiled_kernelPfS_S_i --------------------------
	.section	.text._Z19matmul_tiled_kernelPfS_S_i,"ax",@progbits
	.align	128
        .global         _Z19matmul_tiled_kernelPfS_S_i
        .type           _Z19matmul_tiled_kernelPfS_S_i,@function
        .size           _Z19matmul_tiled_kernelPfS_S_i,(.L_x_8 - _Z19matmul_tiled_kernelPfS_S_i)
        .other          _Z19matmul_tiled_kernelPfS_S_i,@"STO_CUDA_ENTRY STV_DEFAULT"
_Z19matmul_tiled_kernelPfS_S_i:
.text._Z19matmul_tiled_kernelPfS_S_i:
[----:B------:R-:W-:Y:S01]  /*0000*/  LDC R1, c[0x0][0x37c] ;  /* 0x0000df00ff017b82 */ /* 0x000fe20000000800 */
[----:B------:R-:W0:Y:S01]  /*0010*/  LDCU UR6, c[0x0][0x398] ;  /* 0x00007300ff0677ac */ /* 0x000e220008000800 */
[----:B------:R-:W1:Y:S06]  /*0020*/  S2R R19, SR_TID.Y ;  /* 0x0000000000137919 */ /* 0x000e6c0000002200 */
[----:B------:R-:W1:Y:S01]  /*0030*/  LDC R23, c[0x0][0x364] ;  /* 0x0000d900ff177b82 */ /* 0x000e620000000800 */
[----:B------:R-:W-:Y:S01]  /*0040*/  HFMA2 R25, -RZ, RZ, 0, 0 ;  /* 0x00000000ff197431 */ /* 0x000fe200000001ff */
[----:B------:R-:W2:Y:S01]  /*0050*/  LDCU.64 UR8, c[0x0][0x358] ;  /* 0x00006b00ff0877ac */ /* 0x000ea20008000a00 */
[----:B------:R-:W3:Y:S05]  /*0060*/  S2R R18, SR_TID.X ;  /* 0x0000000000127919 */ /* 0x000eea0000002100 */
[----:B------:R-:W1:Y:S08]  /*0070*/  S2UR UR4, SR_CTAID.Y ;  /* 0x00000000000479c3 */ /* 0x000e700000002600 */
[----:B------:R-:W3:Y:S01]  /*0080*/  S2UR UR5, SR_CTAID.X ;  /* 0x00000000000579c3 */ /* 0x000ee20000002500 */
[----:B0-----:R-:W-:-:S04]  /*0090*/  MOV R6, UR6 ;  /* 0x0000000600067c02 */ /* 0x001fc80008000f00 */
[----:B------:R-:W-:-:S03]  /*00a0*/  ISETP.GE.AND P0, PT, R6, 0x1, PT ;  /* 0x000000010600780c */ /* 0x000fc60003f06270 */
[----:B------:R-:W3:Y:S01]  /*00b0*/  LDC R21, c[0x0][0x360] ;  /* 0x0000d800ff157b82 */ /* 0x000ee20000000800 */
[----:B-1----:R-:W-:Y:S02]  /*00c0*/  IMAD R23, R23, UR4, R19 ;  /* 0x0000000417177c24 */ /* 0x002fe4000f8e0213 */
[----:B---3--:R-:W-:-:S07]  /*00d0*/  IMAD R21, R21, UR5, R18 ;  /* 0x0000000515157c24 */ /* 0x008fce000f8e0212 */
[----:B--2---:R-:W-:Y:S05]  /*00e0*/  @!P0 BRA `(.L_x_0) ;  /* 0x0000000400c08947 */ /* 0x004fea0003800000 */
[----:B------:R-:W0:Y:S01]  /*00f0*/  S2UR UR6, SR_CgaCtaId ;  /* 0x00000000000679c3 */ /* 0x000e220000008800 */
[----:B------:R-:W-:Y:S01]  /*0100*/  UMOV UR4, 0x400 ;  /* 0x0000040000047882 */ /* 0x000fe20000000000 */
[----:B------:R-:W-:Y:S01]  /*0110*/  IADD3 R2, PT, PT, R6, 0x1f, RZ ;  /* 0x0000001f06027810 */ /* 0x000fe20007ffe0ff */
[----:B------:R-:W-:Y:S01]  /*0120*/  UIADD3 UR5, UPT, UPT, UR4, 0x1000, URZ ;  /* 0x0000100004057890 */ /* 0x000fe2000fffe0ff */
[----:B------:R-:W-:Y:S01]  /*0130*/  MOV R25, RZ ;  /* 0x000000ff00197202 */ /* 0x000fe20000000f00 */
[-C--:B------:R-:W-:Y:S01]  /*0140*/  IMAD R17, R19, R6.reuse, R21 ;  /* 0x0000000613117224 */ /* 0x080fe200078e0215 */
[----:B------:R-:W-:Y:S01]  /*0150*/  SHF.R.U32.HI R2, RZ, 0x5, R2 ;  /* 0x00000005ff027819 */ /* 0x000fe20000011602 */
[----:B------:R-:W-:Y:S01]  /*0160*/  IMAD R7, R23, R6, R18 ;  /* 0x0000000617077224 */ /* 0x000fe200078e0212 */
[----:B------:R-:W1:Y:S02]  /*0170*/  LDC R0, c[0x0][0x398] ;  /* 0x0000e600ff007b82 */ /* 0x000e640000000800 */
[----:B------:R-:W-:Y:S01]  /*0180*/  IADD3 R16, PT, PT, -R2, RZ, RZ ;  /* 0x000000ff02107210 */ /* 0x000fe20007ffe1ff */
[----:B0-----:R-:W-:-:S02]  /*0190*/  ULEA UR4, UR6, UR4, 0x18 ;  /* 0x0000000406047291 */ /* 0x001fc4000f8ec0ff */
[----:B------:R-:W-:-:S04]  /*01a0*/  ULEA UR5, UR6, UR5, 0x18 ;  /* 0x0000000506057291 */ /* 0x000fc8000f8ec0ff */
[C---:B------:R-:W-:Y:S02]  /*01b0*/  LEA R5, R19.reuse, UR4, 0x7 ;  /* 0x0000000413057c11 */ /* 0x040fe4000f8e38ff */
[C---:B------:R-:W-:Y:S02]  /*01c0*/  LEA R3, R18.reuse, UR5, 0x2 ;  /* 0x0000000512037c11 */ /* 0x040fe4000f8e10ff */
[----:B------:R-:W-:Y:S02]  /*01d0*/  LEA R4, R18, R5, 0x2 ;  /* 0x0000000512047211 */ /* 0x000fe400078e10ff */
[----:B------:R-:W-:-:S07]  /*01e0*/  LEA R2, R19, R3, 0x7 ;  /* 0x0000000313027211 */ /* 0x000fce00078e38ff */
.L_x_1:
[----:B-1----:R-:W-:Y:S01]  /*01f0*/  MOV R6, R0 ;  /* 0x0000000000067202 */ /* 0x002fe20000000f00 */
[----:B------:R-:W-:Y:S01]  /*0200*/  HFMA2 R29, -RZ, RZ, 0, 0 ;  /* 0x00000000ff1d7431 */ /* 0x000fe200000001ff */
[----:B------:R-:W-:Y:S02]  /*0210*/  VIMNMX.U32 R9, PT, PT, R23, R18, !PT ;  /* 0x0000001217097248 */ /* 0x000fe40007fe0000 */
[-C--:B------:R-:W-:Y:S02]  /*0220*/  ISETP.GE.U32.AND P0, PT, R19, R6.reuse, PT ;  /* 0x000000061300720c */ /* 0x080fe40003f06070 */
[-C--:B------:R-:W-:Y:S02]  /*0230*/  ISETP.GE.U32.AND P1, PT, R9, R6.reuse, PT ;  /* 0x000000060900720c */ /* 0x080fe40003f26070 */
[----:B------:R-:W-:Y:S02]  /*0240*/  ISETP.GE.OR P0, PT, R21, R6, P0 ;  /* 0x000000061500720c */ /* 0x000fe40000706670 */
[----:B------:R-:W-:-:S09]  /*0250*/  MOV R20, RZ ;  /* 0x000000ff00147202 */ /* 0x000fd20000000f00 */
[----:B------:R-:W0:Y:S08]  /*0260*/  @!P1 LDC.64 R10, c[0x0][0x380] ;  /* 0x0000e000ff0a9b82 */ /* 0x000e300000000a00 */
[----:B------:R-:W1:Y:S01]  /*0270*/  @!P0 LDC.64 R8, c[0x0][0x388] ;  /* 0x0000e200ff088b82 */ /* 0x000e620000000a00 */
[----:B0-----:R-:W-:-:S05]  /*0280*/  @!P1 IMAD.WIDE.U32 R10, R7, 0x4, R10 ;  /* 0x00000004070a9825 */ /* 0x001fca00078e000a */
[----:B------:R-:W2:Y:S01]  /*0290*/  @!P1 LDG.E R29, desc[UR8][R10.64] ;  /* 0x000000080a1d9981 */ /* 0x000ea2000c1e1900 */
[----:B-1----:R-:W-:-:S05]  /*02a0*/  @!P0 IMAD.WIDE.U32 R8, R17, 0x4, R8 ;  /* 0x0000000411088825 */ /* 0x002fca00078e0008 */
[----:B------:R-:W3:Y:S04]  /*02b0*/  @!P0 LDG.E R20, desc[UR8][R8.64] ;  /* 0x0000000808148981 */ /* 0x000ee8000c1e1900 */
[----:B--2---:R-:W-:Y:S04]  /*02c0*/  STS [R4], R29 ;  /* 0x0000001d04007388 */ /* 0x004fe80000000800 */
[----:B---3--:R-:W-:Y:S01]  /*02d0*/  STS [R2], R20 ;  /* 0x0000001402007388 */ /* 0x008fe20000000800 */
[----:B------:R-:W-:Y:S06]  /*02e0*/  BAR.SYNC.DEFER_BLOCKING 0x0 ;  /* 0x0000000000007b1d */ /* 0x000fec0000010000 */
[----:B------:R-:W-:Y:S04]  /*02f0*/  LDS R24, [R3] ;  /* 0x0000000003187984 */ /* 0x000fe80000000800 */
[----:B------:R-:W0:Y:S04]  /*0300*/  LDS.128 R12, [R5] ;  /* 0x00000000050c7984 */ /* 0x000e280000000c00 */
[----:B------:R-:W1:Y:S04]  /*0310*/  LDS R26, [R3+0x80] ;  /* 0x00008000031a7984 */ /* 0x000e680000000800 */
[----:B------:R-:W2:Y:S04]  /*0320*/  LDS R27, [R3+0x100] ;  /* 0x00010000031b7984 */ /* 0x000ea80000000800 */
[----:B------:R-:W3:Y:S04]  /*0330*/  LDS R22, [R3+0x180] ;  /* 0x0001800003167984 */ /* 0x000ee80000000800 */
[----:B------:R-:W-:Y:S04]  /*0340*/  LDS.128 R8, [R5+0x10] ;  /* 0x0000100005087984 */ /* 0x000fe80000000c00 */
[----:B------:R-:W-:Y:S01]  /*0350*/  LDS R20, [R3+0x280] ;  /* 0x0002800003147984 */ /* 0x000fe20000000800 */
[----:B0-----:R-:W-:-:S03]  /*0360*/  FFMA R12, R12, R24, R25 ;  /* 0x000000180c0c7223 */ /* 0x001fc60000000019 */
[----:B------:R-:W0:Y:S01]  /*0370*/  LDS R25, [R3+0x200] ;  /* 0x0002000003197984 */ /* 0x000e220000000800 */
[----:B-1----:R-:W-:-:S03]  /*0380*/  FFMA R12, R26, R13, R12 ;  /* 0x0000000d1a0c7223 */ /* 0x002fc6000000000c */
[----:B------:R-:W-:Y:S01]  /*0390*/  LDS R24, [R3+0xb80] ;  /* 0x000b800003187984 */ /* 0x000fe20000000800 */
[----:B--2---:R-:W-:-:S03]  /*03a0*/  FFMA R13, R27, R14, R12 ;  /* 0x0000000e1b0d7223 */ /* 0x004fc6000000000c */
[----:B------:R-:W1:Y:S01]  /*03b0*/  LDS R27, [R3+0x300] ;  /* 0x00030000031b7984 */ /* 0x000e620000000800 */
[----:B---3--:R-:W-:-:S03]  /*03c0*/  FFMA R13, R22, R15, R13 ;  /* 0x0000000f160d7223 */ /* 0x008fc6000000000d */
[----:B------:R-:W2:Y:S01]  /*03d0*/  LDS R22, [R3+0x380] ;  /* 0x0003800003167984 */ /* 0x000ea20000000800 */
[----:B0-----:R-:W-:-:S03]  /*03e0*/  FFMA R29, R8, R25, R13 ;  /* 0x00000019081d7223 */ /* 0x001fc6000000000d */
[----:B------:R-:W-:Y:S04]  /*03f0*/  LDS R25, [R3+0x400] ;  /* 0x0004000003197984 */ /* 0x000fe80000000800 */
[----:B------:R-:W0:Y:S01]  /*0400*/  LDS.128 R12, [R5+0x20] ;  /* 0x00002000050c7984 */ /* 0x000e220000000c00 */
[----:B------:R-:W-:-:S03]  /*0410*/  FFMA R8, R20, R9, R29 ;  /* 0x0000000914087223 */ /* 0x000fc6000000001d */
[----:B------:R-:W3:Y:S01]  /*0420*/  LDS R20, [R3+0x480] ;  /* 0x0004800003147984 */ /* 0x000ee20000000800 */
[----:B-1----:R-:W-:-:S03]  /*0430*/  FFMA R9, R27, R10, R8 ;  /* 0x0000000a1b097223 */ /* 0x002fc60000000008 */
[----:B------:R-:W1:Y:S01]  /*0440*/  LDS R27, [R3+0x500] ;  /* 0x00050000031b7984 */ /* 0x000e620000000800 */
[----:B--2---:R-:W-:-:S03]  /*0450*/  FFMA R9, R22, R11, R9 ;  /* 0x0000000b16097223 */ /* 0x004fc60000000009 */
[----:B------:R-:W2:Y:S01]  /*0460*/  LDS R22, [R3+0x580] ;  /* 0x0005800003167984 */ /* 0x000ea20000000800 */
[----:B0-----:R-:W-:-:S03]  /*0470*/  FFMA R29, R12, R25, R9 ;  /* 0x000000190c1d7223 */ /* 0x001fc60000000009 */
[----:B------:R-:W-:Y:S04]  /*0480*/  LDS R25, [R3+0x600] ;  /* 0x0006000003197984 */ /* 0x000fe80000000800 */
[----:B------:R-:W0:Y:S01]  /*0490*/  LDS.128 R8, [R5+0x30] ;  /* 0x0000300005087984 */ /* 0x000e220000000c00 */
[----:B---3--:R-:W-:-:S03]  /*04a0*/  FFMA R12, R20, R13, R29 ;  /* 0x0000000d140c7223 */ /* 0x008fc6000000001d */
        /* <DEDUP_REMOVED lines=22> */
[----:B------:R-:W-:Y:S04]  /*0610*/  LDS R29, [R3+0xc00] ;  /* 0x000c0000031d7984 */ /* 0x000fe80000000800 */
[----:B------:R-:W-:Y:S01]  /*0620*/  LDS R22, [R3+0xc80] ;  /* 0x000c800003167984 */ /* 0x000fe20000000800 */
[----:B0-----:R-:W-:-:S03]  /*0630*/  FFMA R25, R8, R25, R13 ;  /* 0x0000001908197223 */ /* 0x001fc6000000000d */
[----:B------:R-:W0:Y:S01]  /*0640*/  LDS.128 R12, [R5+0x60] ;  /* 0x00006000050c7984 */ /* 0x000e220000000c00 */
[----:B---3--:R-:W-:-:S03]  /*0650*/  FFMA R20, R20, R9, R25 ;  /* 0x0000000914147223 */ /* 0x008fc60000000019 */
[----:B------:R-:W2:Y:S01]  /*0660*/  LDS R25, [R3+0xd00] ;  /* 0x000d000003197984 */ /* 0x000ea20000000800 */
[----:B-1----:R-:W-:-:S03]  /*0670*/  FFMA R27, R27, R10, R20 ;  /* 0x0000000a1b1b7223 */ /* 0x002fc60000000014 */
[----:B------:R-:W1:Y:S01]  /*0680*/  LDS R20, [R3+0xd80] ;  /* 0x000d800003147984 */ /* 0x000e620000000800 */
[----:B------:R-:W-:-:S03]  /*0690*/  FFMA R11, R24, R11, R27 ;  /* 0x0000000b180b7223 */ /* 0x000fc6000000001b */
[----:B------:R-:W-:Y:S01]  /*06a0*/  LDS R27, [R3+0xe00] ;  /* 0x000e0000031b7984 */ /* 0x000fe20000000800 */
[----:B0-----:R-:W-:-:S03]  /*06b0*/  FFMA R29, R12, R29, R11 ;  /* 0x0000001d0c1d7223 */ /* 0x001fc6000000000b */
[----:B------:R-:W0:Y:S01]  /*06c0*/  LDS.128 R8, [R5+0x70] ;  /* 0x0000700005087984 */ /* 0x000e220000000c00 */
[----:B------:R-:W-:-:S03]  /*06d0*/  FFMA R22, R22, R13, R29 ;  /* 0x0000000d16167223 */ /* 0x000fc6000000001d */
[----:B------:R-:W3:Y:S04]  /*06e0*/  LDS R29, [R3+0xe80] ;  /* 0x000e8000031d7984 */ /* 0x000ee80000000800 */
[----:B------:R-:W4:Y:S04]  /*06f0*/  LDS R13, [R3+0xf00] ;  /* 0x000f0000030d7984 */ /* 0x000f280000000800 */
[----:B------:R-:W5:Y:S01]  /*0700*/  LDS R12, [R3+0xf80] ;  /* 0x000f8000030c7984 */ /* 0x000f620000000800 */
[----:B--2---:R-:W-:Y:S01]  /*0710*/  FFMA R25, R25, R14, R22 ;  /* 0x0000000e19197223 */ /* 0x004fe20000000016 */
[----:B------:R-:W-:-:S03]  /*0720*/  IADD3 R16, PT, PT, R16, 0x1, RZ ;  /* 0x0000000110107810 */ /* 0x000fc60007ffe0ff */
[----:B-1----:R-:W-:Y:S01]  /*0730*/  FFMA R15, R20, R15, R25 ;  /* 0x0000000f140f7223 */ /* 0x002fe20000000019 */
[----:B------:R-:W-:Y:S01]  /*0740*/  BAR.SYNC.DEFER_BLOCKING 0x0 ;  /* 0x0000000000007b1d */ /* 0x000fe20000010000 */
[----:B------:R-:W-:Y:S02]  /*0750*/  ISETP.NE.AND P0, PT, R16, RZ, PT ;  /* 0x000000ff1000720c */ /* 0x000fe40003f05270 */
[----:B------:R-:W-:Y:S02]  /*0760*/  IADD3 R18, PT, PT, R18, 0x20, RZ ;  /* 0x0000002012127810 */ /* 0x000fe40007ffe0ff */
[----:B------:R-:W-:Y:S02]  /*0770*/  IADD3 R19, PT, PT, R19, 0x20, RZ ;  /* 0x0000002013137810 */ /* 0x000fe40007ffe0ff */
[----:B------:R-:W-:Y:S02]  /*0780*/  IADD3 R7, PT, PT, R7, 0x20, RZ ;  /* 0x0000002007077810 */ /* 0x000fe40007ffe0ff */
[----:B------:R-:W-:Y:S01]  /*0790*/  LEA R17, R6, R17, 0x5 ;  /* 0x0000001106117211 */ /* 0x000fe200078e28ff */
[----:B0-----:R-:W-:-:S04]  /*07a0*/  FFMA R8, R8, R27, R15 ;  /* 0x0000001b08087223 */ /* 0x001fc8000000000f */
[----:B---3--:R-:W-:-:S04]  /*07b0*/  FFMA R8, R29, R9, R8 ;  /* 0x000000091d087223 */ /* 0x008fc80000000008 */
[----:B----4-:R-:W-:-:S04]  /*07c0*/  FFMA R13, R13, R10, R8 ;  /* 0x0000000a0d0d7223 */ /* 0x010fc80000000008 */
[----:B-----5:R-:W-:Y:S01]  /*07d0*/  FFMA R25, R12, R11, R13 ;  /* 0x0000000b0c197223 */ /* 0x020fe2000000000d */
[----:B------:R-:W-:Y:S06]  /*07e0*/  @P0 BRA `(.L_x_1) ;  /* 0xfffffff800800947 */ /* 0x000fec000383ffff */
.L_x_0:
[----:B------:R-:W-:-:S04]  /*07f0*/  VIMNMX R3, PT, PT, R23, R21, !PT ;  /* 0x0000001517037248 */ /* 0x000fc80007fe0100 */
[----:B------:R-:W-:-:S13]  /*0800*/  ISETP.GE.AND P0, PT, R3, R6, PT ;  /* 0x000000060300720c */ /* 0x000fda0003f06270 */
[----:B------:R-:W-:Y:S05]  /*0810*/  @P0 EXIT ;  /* 0x000000000000094d */ /* 0x000fea0003800000 */
[----:B------:R-:W0:Y:S01]  /*0820*/  LDC.64 R2, c[0x0][0x390] ;  /* 0x0000e400ff027b82 */ /* 0x000e220000000a00 */
[----:B------:R-:W-:-:S04]  /*0830*/  IMAD R21, R23, R6, R21 ;  /* 0x0000000617157224 */ /* 0x000fc800078e0215 */
[----:B0-----:R-:W-:-:S05]  /*0840*/  IMAD.WIDE R2, R21, 0x4, R2 ;  /* 0x0000000415027825 */ /* 0x001fca00078e0202 */
[----:B------:R-:W2:Y:S02]  /*0850*/  LDG.E R0, desc[UR8][R2.64] ;  /* 0x0000000802007981 */ /* 0x000ea4000c1e1900 */
[----:B--2---:R-:W-:-:S05]  /*0860*/  FADD R25, R0, -R25 ;  /* 0x8000001900197221 */ /* 0x004fca0000000000 */
[----:B------:R-:W-:Y:S01]  /*0870*/  STG.E desc[UR8][R2.64], R25 ;  /* 0x0000001902007986 */ /* 0x000fe2000c101908 */
[----:B------:R-:W-:Y:S05]  /*0880*/  EXIT ;  /* 0x000000000000794d */ /* 0x000fea0003800000 */
.L_x_2:
[----:B------:R-:W-:-:S00]  /*0890*/  BRA `(.L_x_2) ;  /* 0xfffffffc00fc7947 */ /* 0x000fc0000383ffff */
[----:B------:R-:W-:-:S00]  /*08a0*/  NOP ;  /* 0x0000000000007918 */ /* 0x000fc00000000000 */
        /* <DEDUP_REMOVED lines=13> */
.L_x_8:


//--------------------- .text._Z13matmul_kernelPfS_S_i --------------------------
	.section	.text._Z13matmul_kernelPfS_S_i,"ax",@progbits
	.align	128
        .global         _Z13matmul_kernelPfS_S_i
        .type           _Z13matmul_kernelPfS_S_i,@function
        .size           _Z13matmul_kernelPfS_S_i,(.L_x_9 - _Z13matmul_kernelPfS_S_i)
        .other          _Z13matmul_kernelPfS_S_i,@"STO_CUDA_ENTRY STV_DEFAULT"
_Z13matmul_kernelPfS_S_i:
.text._Z13matmul_kernelPfS_S_i:
[----:B------:R-:W-:Y:S01]  /*0000*/  LDC R1, c[0x0][0x37c] ;  /* 0x0000df00ff017b82 */ /* 0x000fe20000000800 */
[----:B------:R-:W0:Y:S07]  /*0010*/  S2R R0, SR_TID.Y ;  /* 0x0000000000007919 */ /* 0x000e2e0000002200 */
[----:B------:R-:W0:Y:S01]  /*0020*/  S2UR UR4, SR_CTAID.Y ;  /* 0x00000000000479c3 */ /* 0x000e220000002600 */
[----:B------:R-:W1:Y:S01]  /*0030*/  LDCU UR20, c[0x0][0x398] ;  /* 0x00007300ff1477ac */ /* 0x000e620008000800 */
[----:B------:R-:W2:Y:S06]  /*0040*/  S2R R3, SR_TID.X ;  /* 0x0000000000037919 */ /* 0x000eac0000002100 */
[----:B------:R-:W0:Y:S08]  /*0050*/  LDC R13, c[0x0][0x364] ;  /* 0x0000d900ff0d7b82 */ /* 0x000e300000000800 */
[----:B------:R-:W2:Y:S08]  /*0060*/  S2UR UR5, SR_CTAID.X ;  /* 0x00000000000579c3 */ /* 0x000eb00000002500 */
[----:B------:R-:W2:Y:S01]  /*0070*/  LDC R2, c[0x0][0x360] ;  /* 0x0000d800ff027b82 */ /* 0x000ea20000000800 */
[----:B0-----:R-:W-:-:S02]  /*0080*/  IMAD R13, R13, UR4, R0 ;  /* 0x000000040d0d7c24 */ /* 0x001fc4000f8e0200 */
[----:B--2---:R-:W-:-:S05]  /*0090*/  IMAD R0, R2, UR5, R3 ;  /* 0x0000000502007c24 */ /* 0x004fca000f8e0203 */
[----:B------:R-:W-:-:S04]  /*00a0*/  VIMNMX R2, PT, PT, R13, R0, !PT ;  /* 0x000000000d027248 */ /* 0x000fc80007fe0100 */
[----:B-1----:R-:W-:-:S13]  /*00b0*/  ISETP.GE.AND P0, PT, R2, UR20, PT ;  /* 0x0000001402007c0c */ /* 0x002fda000bf06270 */
[----:B------:R-:W-:Y:S05]  /*00c0*/  @P0 EXIT ;  /* 0x000000000000094d */ /* 0x000fea0003800000 */
[----:B------:R-:W-:Y:S01]  /*00d0*/  UISETP.GE.U32.AND UP0, UPT, UR20, 0x8, UPT ;  /* 0x000000081400788c */ /* 0x000fe2000bf06070 */
[----:B------:R-:W-:Y:S02]  /*00e0*/  HFMA2 R12, -RZ, RZ, 0, 0 ;  /* 0x00000000ff0c7431 */ /* 0x000fe400000001ff */
[----:B------:R-:W-:Y:S01]  /*00f0*/  IMAD R13, R13, UR20, RZ ;  /* 0x000000140d0d7c24 */ /* 0x000fe2000f8e02ff */
[----:B------:R-:W-:Y:S01]  /*0100*/  UMOV UR4, URZ ;  /* 0x000000ff00047c82 */ /* 0x000fe20008000000 */
[----:B------:R-:W0:Y:S04]  /*0110*/  LDCU.64 UR18, c[0x0][0x358] ;  /* 0x00006b00ff1277ac */ /* 0x000e280008000a00 */
[----:B------:R-:W-:Y:S05]  /*0120*/  BRA.U !UP0, `(.L_x_3) ;  /* 0x0000000508047547 */ /* 0x000fea000b800000 */
[----:B------:R-:W1:Y:S01]  /*0130*/  LDCU.128 UR24, c[0x0][0x380] ;  /* 0x00007000ff1877ac */ /* 0x000e620008000c00 */
[----:B------:R-:W-:Y:S02]  /*0140*/  MOV R12, RZ ;  /* 0x000000ff000c7202 */ /* 0x000fe40000000f00 */
[----:B------:R-:W-:Y:S01]  /*0150*/  MOV R14, R0 ;  /* 0x00000000000e7202 */ /* 0x000fe20000000f00 */
[----:B------:R-:W-:-:S04]  /*0160*/  ULOP3.LUT UR4, UR20, 0x7ffffff8, URZ, 0xc0, !UPT ;  /* 0x7ffffff814047892 */ /* 0x000fc8000f8ec0ff */
[----:B------:R-:W-:Y:S01]  /*0170*/  UIADD3 UR5, UPT, UPT, -UR4, URZ, URZ ;  /* 0x000000ff04057290 */ /* 0x000fe2000fffe1ff */
[----:B-1----:R-:W-:Y:S01]  /*0180*/  MOV R2, UR24 ;  /* 0x0000001800027c02 */ /* 0x002fe20008000f00 */
[----:B------:R-:W-:Y:S01]  /*0190*/  UIMAD.WIDE UR6, UR20, 0x8, UR26 ;  /* 0x00000008140678a5 */ /* 0x000fe2000f8e021a */
[----:B------:R-:W-:Y:S01]  /*01a0*/  MOV R3, UR25 ;  /* 0x0000001900037c02 */ /* 0x000fe20008000f00 */
[----:B------:R-:W-:Y:S02]  /*01b0*/  UIMAD.WIDE UR8, UR20, 0xc, UR26 ;  /* 0x0000000c140878a5 */ /* 0x000fe4000f8e021a */
[----:B------:R-:W-:Y:S01]  /*01c0*/  UIMAD.WIDE UR10, UR20, 0x10, UR26 ;  /* 0x00000010140a78a5 */ /* 0x000fe2000f8e021a */
[----:B------:R-:W-:Y:S01]  /*01d0*/  IMAD.WIDE.U32 R2, R13, 0x4, R2 ;  /* 0x000000040d027825 */ /* 0x000fe200078e0002 */
[----:B------:R-:W-:Y:S02]  /*01e0*/  UIMAD.WIDE UR12, UR20, 0x14, UR26 ;  /* 0x00000014140c78a5 */ /* 0x000fe4000f8e021a */
[----:B------:R-:W-:Y:S01]  /*01f0*/  UIMAD.WIDE UR14, UR20, 0x18, UR26 ;  /* 0x00000018140e78a5 */ /* 0x000fe2000f8e021a */
[----:B------:R-:W-:Y:S01]  /*0200*/  IADD3 R2, P0, PT, R2, 0x10, RZ ;  /* 0x0000001002027810 */ /* 0x000fe20007f1e0ff */
[----:B------:R-:W-:-:S03]  /*0210*/  UIMAD.WIDE UR16, UR20, 0x1c, UR26 ;  /* 0x0000001c141078a5 */ /* 0x000fc6000f8e021a */
[----:B------:R-:W-:-:S09]  /*0220*/  IADD3.X R3, PT, PT, RZ, R3, RZ, P0, !PT ;  /* 0x00000003ff037210 */ /* 0x000fd200007fe4ff */
.L_x_4:
[----:B------:R-:W-:Y:S01]  /*0230*/  UIMAD.WIDE UR22, UR20, 0x4, UR26 ;  /* 0x00000004141678a5 */ /* 0x000fe2000f8e021a */
[----:B------:R-:W-:Y:S02]  /*0240*/  IMAD.MOV.U32 R23, RZ, RZ, 0x4 ;  /* 0x00000004ff177424 */ /* 0x000fe400078e00ff */
[----:B------:R-:W-:Y:S01]  /*0250*/  HFMA2 R11, -RZ, RZ, 0, 2.384185791015625e-07 ;  /* 0x00000004ff0b7431 */ /* 0x000fe200000001ff */
[----:B------:R-:W-:Y:S01]  /*0260*/  MOV R25, 0x4 ;  /* 0x0000000400197802 */ /* 0x000fe20000000f00 */
[----:B0-----:R-:W2:Y:S01]  /*0270*/  LDG.E R21, desc[UR18][R2.64+-0x10] ;  /* 0xfffff01202157981 */ /* 0x001ea2000c1e1900 */
[C---:B------:R-:W-:Y:S01]  /*0280*/  IMAD.WIDE R22, R14.reuse, R23, UR26 ;  /* 0x0000001a0e167e25 */ /* 0x040fe2000f8e0217 */
[----:B------:R-:W-:Y:S02]  /*0290*/  MOV R8, UR22 ;  /* 0x0000001600087c02 */ /* 0x000fe40008000f00 */
[----:B------:R-:W-:Y:S01]  /*02a0*/  MOV R9, UR23 ;  /* 0x0000001700097c02 */ /* 0x000fe20008000f00 */
[----:B------:R-:W3:Y:S02]  /*02b0*/  LDG.E R19, desc[UR18][R2.64+-0xc] ;  /* 0xfffff41202137981 */ /* 0x000ee4000c1e1900 */
[----:B------:R-:W-:-:S02]  /*02c0*/  IMAD.WIDE R8, R14, 0x4, R8 ;  /* 0x000000040e087825 */ /* 0x000fc400078e0208 */
[----:B------:R-:W2:Y:S01]  /*02d0*/  LDG.E R22, desc[UR18][R22.64] ;  /* 0x0000001216167981 */ /* 0x000ea2000c1e1900 */
[----:B------:R-:W-:Y:S01]  /*02e0*/  MOV R5, 0x4 ;  /* 0x0000000400057802 */ /* 0x000fe20000000f00 */
[C---:B------:R-:W-:Y:S02]  /*02f0*/  IMAD.WIDE R24, R14.reuse, R25, UR6 ;  /* 0x000000060e187e25 */ /* 0x040fe4000f8e0219 */
[----:B------:R0:W3:Y:S02]  /*0300*/  LDG.E R20, desc[UR18][R8.64] ;  /* 0x0000001208147981 */ /* 0x0000e4000c1e1900 */
[----:B------:R-:W-:Y:S02]  /*0310*/  IMAD.WIDE R10, R14, R11, UR8 ;  /* 0x000000080e0a7e25 */ /* 0x000fe4000f8e020b */
[----:B------:R-:W4:Y:S04]  /*0320*/  LDG.E R18, desc[UR18][R24.64] ;  /* 0x0000001218127981 */ /* 0x000f28000c1e1900 */
[----:B------:R-:W4:Y:S01]  /*0330*/  LDG.E R17, desc[UR18][R2.64+-0x8] ;  /* 0xfffff81202117981 */ /* 0x000f22000c1e1900 */
[----:B0-----:R-:W-:-:S02]  /*0340*/  HFMA2 R9, -RZ, RZ, 0, 2.384185791015625e-07 ;  /* 0x00000004ff097431 */ /* 0x001fc400000001ff */
[----:B------:R-:W-:Y:S01]  /*0350*/  IMAD.MOV.U32 R7, RZ, RZ, 0x4 ;  /* 0x00000004ff077424 */ /* 0x000fe200078e00ff */
[----:B------:R0:W5:Y:S01]  /*0360*/  LDG.E R16, desc[UR18][R10.64] ;  /* 0x000000120a107981 */ /* 0x000162000c1e1900 */
[----:B------:R-:W-:-:S03]  /*0370*/  IMAD.WIDE R4, R14, R5, UR10 ;  /* 0x0000000a0e047e25 */ /* 0x000fc6000f8e0205 */
[----:B------:R-:W5:Y:S01]  /*0380*/  LDG.E R15, desc[UR18][R2.64+-0x4] ;  /* 0xfffffc12020f7981 */ /* 0x000f62000c1e1900 */
[C---:B------:R-:W-:Y:S01]  /*0390*/  IMAD.WIDE R6, R14.reuse, R7, UR12 ;  /* 0x0000000c0e067e25 */ /* 0x040fe2000f8e0207 */
[----:B------:R-:W-:Y:S02]  /*03a0*/  MOV R27, 0x4 ;  /* 0x00000004001b7802 */ /* 0x000fe40000000f00 */
[----:B------:R1:W5:Y:S01]  /*03b0*/  LDG.E R4, desc[UR18][R4.64] ;  /* 0x0000001204047981 */ /* 0x000362000c1e1900 */
[----:B------:R-:W-:-:S03]  /*03c0*/  IMAD.WIDE R8, R14, R9, UR14 ;  /* 0x0000000e0e087e25 */ /* 0x000fc6000f8e0209 */
[----:B------:R-:W5:Y:S01]  /*03d0*/  LDG.E R23, desc[UR18][R2.64] ;  /* 0x0000001202177981 */ /* 0x000f62000c1e1900 */
[----:B0-----:R-:W-:-:S03]  /*03e0*/  IMAD.WIDE R10, R14, R27, UR16 ;  /* 0x000000100e0a7e25 */ /* 0x001fc6000f8e021b */
[----:B------:R-:W5:Y:S04]  /*03f0*/  LDG.E R7, desc[UR18][R6.64] ;  /* 0x0000001206077981 */ /* 0x000f68000c1e1900 */
[----:B------:R-:W5:Y:S04]  /*0400*/  LDG.E R24, desc[UR18][R2.64+0x4] ;  /* 0x0000041202187981 */ /* 0x000f68000c1e1900 */
[----:B------:R-:W5:Y:S04]  /*0410*/  LDG.E R8, desc[UR18][R8.64] ;  /* 0x0000001208087981 */ /* 0x000f68000c1e1900 */
[----:B------:R-:W5:Y:S04]  /*0420*/  LDG.E R25, desc[UR18][R2.64+0x8] ;  /* 0x0000081202197981 */ /* 0x000f68000c1e1900 */
[----:B------:R-:W5:Y:S04]  /*0430*/  LDG.E R10, desc[UR18][R10.64] ;  /* 0x000000120a0a7981 */ /* 0x000f68000c1e1900 */
[----:B------:R0:W5:Y:S01]  /*0440*/  LDG.E R27, desc[UR18][R2.64+0xc] ;  /* 0x00000c12021b7981 */ /* 0x000162000c1e1900 */
[----:B------:R-:W-:-:S04]  /*0450*/  UIADD3 UR5, UPT, UPT, UR5, 0x8, URZ ;  /* 0x0000000805057890 */ /* 0x000fc8000fffe0ff */
[----:B------:R-:W-:Y:S01]  /*0460*/  UISETP.NE.AND UP0, UPT, UR5, URZ, UPT ;  /* 0x000000ff0500728c */ /* 0x000fe2000bf05270 */
[----:B-1----:R-:W-:Y:S02]  /*0470*/  MOV R5, UR20 ;  /* 0x0000001400057c02 */ /* 0x002fe40008000f00 */
[----:B0-----:R-:W-:Y:S02]  /*0480*/  IADD3 R2, P0, PT, R2, 0x20, RZ ;  /* 0x0000002002027810 */ /* 0x001fe40007f1e0ff */
[----:B------:R-:W-:Y:S02]  /*0490*/  LEA R14, R5, R14, 0x3 ;  /* 0x0000000e050e7211 */ /* 0x000fe400078e18ff */
[----:B------:R-:W-:Y:S01]  /*04a0*/  IADD3.X R3, PT, PT, RZ, R3, RZ, P0, !PT ;  /* 0x00000003ff037210 */ /* 0x000fe200007fe4ff */
[----:B--2---:R-:W-:-:S04]  /*04b0*/  FFMA R22, R21, R22, R12 ;  /* 0x0000001615167223 */ /* 0x004fc8000000000c */
[----:B---3--:R-:W-:-:S04]  /*04c0*/  FFMA R20, R19, R20, R22 ;  /* 0x0000001413147223 */ /* 0x008fc80000000016 */
[----:B----4-:R-:W-:-:S04]  /*04d0*/  FFMA R18, R17, R18, R20 ;  /* 0x0000001211127223 */ /* 0x010fc80000000014 */
[----:B-----5:R-:W-:-:S04]  /*04e0*/  FFMA R16, R15, R16, R18 ;  /* 0x000000100f107223 */ /* 0x020fc80000000012 */
[----:B------:R-:W-:-:S04]  /*04f0*/  FFMA R23, R23, R4, R16 ;  /* 0x0000000417177223 */ /* 0x000fc80000000010 */
[----:B------:R-:W-:-:S04]  /*0500*/  FFMA R24, R24, R7, R23 ;  /* 0x0000000718187223 */ /* 0x000fc80000000017 */
[----:B------:R-:W-:-:S04]  /*0510*/  FFMA R8, R25, R8, R24 ;  /* 0x0000000819087223 */ /* 0x000fc80000000018 */
[----:B------:R-:W-:Y:S01]  /*0520*/  FFMA R12, R27, R10, R8 ;  /* 0x0000000a1b0c7223 */ /* 0x000fe20000000008 */
[----:B------:R-:W-:Y:S06]  /*0530*/  BRA.U UP0, `(.L_x_4) ;  /* 0xfffffffd003c7547 */ /* 0x000fec000b83ffff */
.L_x_3:
[----:B------:R-:W-:-:S04]  /*0540*/  ULOP3.LUT UR6, UR20, 0x7, URZ, 0xc0, !UPT ;  /* 0x0000000714067892 */ /* 0x000fc8000f8ec0ff */
[----:B------:R-:W-:-:S09]  /*0550*/  UISETP.NE.AND UP0, UPT, UR6, URZ, UPT ;  /* 0x000000ff0600728c */ /* 0x000fd2000bf05270 */
[----:B------:R-:W-:Y:S05]  /*0560*/  BRA.U !UP0, `(.L_x_5) ;  /* 0x0000000508387547 */ /* 0x000fea000b800000 */
[----:B------:R-:W-:Y:S02]  /*0570*/  UISETP.GE.U32.AND UP0, UPT, UR6, 0x4, UPT ;  /* 0x000000040600788c */ /* 0x000fe4000bf06070 */
[----:B------:R-:W-:-:S04]  /*0580*/  ULOP3.LUT UR5, UR20, 0x3, URZ, 0xc0, !UPT ;  /* 0x0000000314057892 */ /* 0x000fc8000f8ec0ff */
[----:B------:R-:W-:-:S03]  /*0590*/  UISETP.NE.AND UP1, UPT, UR5, URZ, UPT ;  /* 0x000000ff0500728c */ /* 0x000fc6000bf25270 */
[----:B------:R-:W-:Y:S08]  /*05a0*/  BRA.U !UP0, `(.L_x_6) ;  /* 0x00000001087c7547 */ /* 0x000ff0000b800000 */
[----:B------:R-:W1:Y:S01]  /*05b0*/  LDC.64 R6, c[0x0][0x388] ;  /* 0x0000e200ff067b82 */ /* 0x000e620000000a00 */
[----:B------:R-:W2:Y:S01]  /*05c0*/  LDCU.64 UR6, c[0x0][0x380] ;  /* 0x00007000ff0677ac */ /* 0x000ea20008000a00 */
[----:B------:R-:W-:Y:S01]  /*05d0*/  IMAD.U32 R9, RZ, RZ, UR4 ;  /* 0x00000004ff097e24 */ /* 0x000fe2000f8e00ff */
[C---:B------:R-:W-:Y:S02]  /*05e0*/  IADD3 R3, PT, PT, R13.reuse, UR4, RZ ;  /* 0x000000040d037c10 */ /* 0x040fe4000fffe0ff */
[----:B------:R-:W-:Y:S01]  /*05f0*/  IADD3 R10, P0, PT, R13, UR4, RZ ;  /* 0x000000040d0a7c10 */ /* 0x000fe2000ff1e0ff */
[----:B------:R-:W-:Y:S01]  /*0600*/  IMAD R9, R9, UR20, R0 ;  /* 0x0000001409097c24 */ /* 0x000fe2000f8e0200 */
[----:B------:R-:W-:Y:S01]  /*0610*/  MOV R11, UR20 ;  /* 0x00000014000b7c02 */ /* 0x000fe20008000f00 */
[----:B------:R-:W3:Y:S01]  /*0620*/  LDC.64 R4, c[0x0][0x380] ;  /* 0x0000e000ff047b82 */ /* 0x000ee20000000a00 */
[----:B------:R-:W-:Y:S01]  /*0630*/  MOV R15, UR20 ;  /* 0x00000014000f7c02 */ /* 0x000fe20008000f00 */
[----:B-1----:R-:W-:Y:S01]  /*0640*/  IMAD.WIDE R6, R9, 0x4, R6 ;  /* 0x0000000409067825 */ /* 0x002fe200078e0206 */
[----:B------:R-:W-:-:S05]  /*0650*/  MOV R9, UR20 ;  /* 0x0000001400097c02 */ /* 0x000fca0008000f00 */
[----:B------:R-:W-:Y:S02]  /*0660*/  IMAD.WIDE R8, R9, 0x4, R6 ;  /* 0x0000000409087825 */ /* 0x000fe400078e0206 */
[----:B0-----:R-:W4:Y:S02]  /*0670*/  LDG.E R6, desc[UR18][R6.64] ;  /* 0x0000001206067981 */ /* 0x001f24000c1e1900 */
[----:B---3--:R-:W-:Y:S01]  /*0680*/  IMAD.WIDE.U32 R4, R3, 0x4, R4 ;  /* 0x0000000403047825 */ /* 0x008fe200078e0004 */
[----:B------:R-:W-:Y:S01]  /*0690*/  IADD3.X R3, PT, PT, RZ, RZ, RZ, P0, !PT ;  /* 0x000000ffff037210 */ /* 0x000fe200007fe4ff */
[----:B------:R-:W3:Y:S01]  /*06a0*/  LDG.E R17, desc[UR18][R8.64] ;  /* 0x0000001208117981 */ /* 0x000ee2000c1e1900 */
[----:B--2---:R-:W-:-:S03]  /*06b0*/  LEA R2, P0, R10, UR6, 0x2 ;  /* 0x000000060a027c11 */ /* 0x004fc6000f8010ff */
[----:B------:R-:W4:Y:S01]  /*06c0*/  LDG.E R5, desc[UR18][R4.64] ;  /* 0x0000001204057981 */ /* 0x000f22000c1e1900 */
[----:B------:R-:W-:Y:S01]  /*06d0*/  LEA.HI.X R3, R10, UR7, R3, 0x2, P0 ;  /* 0x000000070a037c11 */ /* 0x000fe200080f1403 */
[----:B------:R-:W-:-:S04]  /*06e0*/  IMAD.WIDE R10, R11, 0x4, R8 ;  /* 0x000000040b0a7825 */ /* 0x000fc800078e0208 */
[----:B------:R-:W3:Y:S01]  /*06f0*/  LDG.E R16, desc[UR18][R2.64+0x4] ;  /* 0x0000041202107981 */ /* 0x000ee2000c1e1900 */
[----:B------:R-:W-:-:S03]  /*0700*/  IMAD.WIDE R14, R15, 0x4, R10 ;  /* 0x000000040f0e7825 */ /* 0x000fc600078e020a */
[----:B------:R-:W2:Y:S04]  /*0710*/  LDG.E R19, desc[UR18][R10.64] ;  /* 0x000000120a137981 */ /* 0x000ea8000c1e1900 */
[----:B------:R-:W2:Y:S04]  /*0720*/  LDG.E R18, desc[UR18][R2.64+0x8] ;  /* 0x0000081202127981 */ /* 0x000ea8000c1e1900 */
[----:B------:R-:W5:Y:S04]  /*0730*/  LDG.E R20, desc[UR18][R2.64+0xc] ;  /* 0x00000c1202147981 */ /* 0x000f68000c1e1900 */
[----:B------:R-:W5:Y:S01]  /*0740*/  LDG.E R14, desc[UR18][R14.64] ;  /* 0x000000120e0e7981 */ /* 0x000f62000c1e1900 */
[----:B------:R-:W-:Y:S01]  /*0750*/  UIADD3 UR4, UPT, UPT, UR4, 0x4, URZ ;  /* 0x0000000404047890 */ /* 0x000fe2000fffe0ff */
[----:B----4-:R-:W-:-:S04]  /*0760*/  FFMA R5, R5, R6, R12 ;  /* 0x0000000605057223 */ /* 0x010fc8000000000c */
[----:B---3--:R-:W-:-:S04]  /*0770*/  FFMA R5, R16, R17, R5 ;  /* 0x0000001110057223 */ /* 0x008fc80000000005 */
[----:B--2---:R-:W-:-:S04]  /*0780*/  FFMA R5, R18, R19, R5 ;  /* 0x0000001312057223 */ /* 0x004fc80000000005 */
[----:B-----5:R-:W-:-:S07]  /*0790*/  FFMA R12, R20, R14, R5 ;  /* 0x0000000e140c7223 */ /* 0x020fce0000000005 */
.L_x_6:
[----:B------:R-:W-:Y:S05]  /*07a0*/  BRA.U !UP1, `(.L_x_5) ;  /* 0x0000000109a87547 */ /* 0x000fea000b800000 */
[----:B------:R-:W-:Y:S01]  /*07b0*/  UISETP.NE.AND UP0, UPT, UR5, 0x1, UPT ;  /* 0x000000010500788c */ /* 0x000fe2000bf05270 */
[----:B------:R-:W-:Y:S01]  /*07c0*/  MOV R7, UR4 ;  /* 0x0000000400077c02 */ /* 0x000fe20008000f00 */
[----:B------:R-:W-:Y:S02]  /*07d0*/  ULOP3.LUT UR5, UR20, 0x1, URZ, 0xc0, !UPT ;  /* 0x0000000114057892 */ /* 0x000fe4000f8ec0ff */
[----:B------:R-:W-:Y:S02]  /*07e0*/  MOV R15, UR20 ;  /* 0x00000014000f7c02 */ /* 0x000fe40008000f00 */
[----:B------:R-:W-:Y:S01]  /*07f0*/  UISETP.NE.U32.AND UP1, UPT, UR5, 0x1, UPT ;  /* 0x000000010500788c */ /* 0x000fe2000bf25070 */
[----:B------:R-:W-:-:S04]  /*0800*/  PLOP3.LUT P1, PT, PT, PT, UP0, 0x80, 0x8 ;  /* 0x000000000008781c */ /* 0x000fc80003f2f008 */
[----:B------:R-:W1:Y:S01]  /*0810*/  @UP0 LDCU.128 UR8, c[0x0][0x380] ;  /* 0x00007000ff0807ac */ /* 0x000e620008000c00 */
[----:B------:R-:W-:Y:S01]  /*0820*/  PLOP3.LUT P0, PT, PT, PT, UP1, 0x80, 0x8 ;  /* 0x000000000008781c */ /* 0x000fe20003f0f018 */
[----:B------:R-:W2:Y:S04]  /*0830*/  @UP0 LDCU.64 UR6, c[0x0][0x380] ;  /* 0x00007000ff0607ac */ /* 0x000ea80008000a00 */
[----:B------:R-:W3:Y:S03]  /*0840*/  @!UP1 LDCU.128 UR12, c[0x0][0x380] ;  /* 0x00007000ff0c97ac */ /* 0x000ee60008000c00 */
[C---:B------:R-:W-:Y:S02]  /*0850*/  @P1 IADD3 R3, PT, PT, R13.reuse, UR4, RZ ;  /* 0x000000040d031c10 */ /* 0x040fe4000fffe0ff */
[----:B------:R-:W-:Y:S01]  /*0860*/  @P1 IADD3 R6, P2, PT, R13, UR4, RZ ;  /* 0x000000040d061c10 */ /* 0x000fe2000ff5e0ff */
[----:B------:R-:W-:Y:S01]  /*0870*/  @UP0 UIADD3 UR4, UPT, UPT, UR4, 0x2, URZ ;  /* 0x0000000204040890 */ /* 0x000fe2000fffe0ff */
[----:B-1----:R-:W-:Y:S01]  /*0880*/  MOV R11, UR9 ;  /* 0x00000009000b7c02 */ /* 0x002fe20008000f00 */
[----:B------:R-:W-:Y:S01]  /*0890*/  IMAD.U32 R10, RZ, RZ, UR8 ;  /* 0x00000008ff0a7e24 */ /* 0x000fe2000f8e00ff */
[----:B------:R-:W-:-:S02]  /*08a0*/  MOV R4, UR10 ;  /* 0x0000000a00047c02 */ /* 0x000fc40008000f00 */
[----:B------:R-:W-:Y:S01]  /*08b0*/  MOV R5, UR11 ;  /* 0x0000000b00057c02 */ /* 0x000fe20008000f00 */
[----:B------:R-:W-:-:S04]  /*08c0*/  @P1 IMAD.WIDE.U32 R10, R3, 0x4, R10 ;  /* 0x00000004030a1825 */ /* 0x000fc800078e000a */
[----:B------:R-:W-:Y:S01]  /*08d0*/  @P1 IMAD R3, R7, UR20, R0 ;  /* 0x0000001407031c24 */ /* 0x000fe2000f8e0200 */
[----:B------:R-:W-:Y:S01]  /*08e0*/  @P1 IADD3.X R7, PT, PT, RZ, RZ, RZ, P2, !PT ;  /* 0x000000ffff071210 */ /* 0x000fe200017fe4ff */
[----:B------:R-:W-:Y:S01]  /*08f0*/  IMAD.U32 R19, RZ, RZ, UR4 ;  /* 0x00000004ff137e24 */ /* 0x000fe2000f8e00ff */
[C---:B--2---:R-:W-:Y:S01]  /*0900*/  @P1 LEA R2, P2, R6.reuse, UR6, 0x2 ;  /* 0x0000000606021c11 */ /* 0x044fe2000f8410ff */
[----:B------:R-:W-:Y:S01]  /*0910*/  @P1 IMAD.WIDE R4, R3, 0x4, R4 ;  /* 0x0000000403041825 */ /* 0x000fe200078e0204 */
[----:B------:R-:W-:Y:S01]  /*0920*/  @!P0 IADD3 R17, PT, PT, R13, UR4, RZ ;  /* 0x000000040d118c10 */ /* 0x000fe2000fffe0ff */
[----:B0-----:R-:W2:Y:S01]  /*0930*/  @P1 LDG.E R11, desc[UR18][R10.64] ;  /* 0x000000120a0b1981 */ /* 0x001ea2000c1e1900 */
[----:B------:R-:W-:Y:S01]  /*0940*/  @P1 LEA.HI.X R3, R6, UR7, R7, 0x2, P2 ;  /* 0x0000000706031c11 */ /* 0x000fe200090f1407 */
[----:B------:R-:W-:Y:S01]  /*0950*/  @!P0 IMAD R19, R19, UR20, R0 ;  /* 0x0000001413138c24 */ /* 0x000fe2000f8e0200 */
[----:B---3--:R-:W-:Y:S01]  /*0960*/  MOV R6, UR12 ;  /* 0x0000000c00067c02 */ /* 0x008fe20008000f00 */
[----:B------:R-:W-:Y:S01]  /*0970*/  @P1 IMAD.WIDE R14, R15, 0x4, R4 ;  /* 0x000000040f0e1825 */ /* 0x000fe200078e0204 */
[----:B------:R-:W-:Y:S01]  /*0980*/  MOV R7, UR13 ;  /* 0x0000000d00077c02 */ /* 0x000fe20008000f00 */
[----:B------:R-:W2:Y:S01]  /*0990*/  @P1 LDG.E R4, desc[UR18][R4.64] ;  /* 0x0000001204041981 */ /* 0x000ea2000c1e1900 */
[----:B------:R-:W-:-:S02]  /*09a0*/  MOV R8, UR14 ;  /* 0x0000000e00087c02 */ /* 0x000fc40008000f00 */
[----:B------:R-:W-:Y:S01]  /*09b0*/  MOV R9, UR15 ;  /* 0x0000000f00097c02 */ /* 0x000fe20008000f00 */
[----:B------:R-:W-:Y:S01]  /*09c0*/  @!P0 IMAD.WIDE.U32 R6, R17, 0x4, R6 ;  /* 0x0000000411068825 */ /* 0x000fe200078e0006 */
[----:B------:R-:W3:Y:S03]  /*09d0*/  @P1 LDG.E R14, desc[UR18][R14.64] ;  /* 0x000000120e0e1981 */ /* 0x000ee6000c1e1900 */
[----:B------:R-:W-:Y:S01]  /*09e0*/  @!P0 IMAD.WIDE R8, R19, 0x4, R8 ;  /* 0x0000000413088825 */ /* 0x000fe200078e0208 */
[----:B------:R-:W3:Y:S04]  /*09f0*/  @P1 LDG.E R2, desc[UR18][R2.64+0x4] ;  /* 0x0000041202021981 */ /* 0x000ee8000c1e1900 */
[----:B------:R-:W4:Y:S04]  /*0a00*/  @!P0 LDG.E R7, desc[UR18][R6.64] ;  /* 0x0000001206078981 */ /* 0x000f28000c1e1900 */
[----:B------:R-:W4:Y:S01]  /*0a10*/  @!P0 LDG.E R8, desc[UR18][R8.64] ;  /* 0x0000001208088981 */ /* 0x000f22000c1e1900 */
[----:B--2---:R-:W-:-:S04]  /*0a20*/  @P1 FFMA R11, R11, R4, R12 ;  /* 0x000000040b0b1223 */ /* 0x004fc8000000000c */
[----:B---3--:R-:W-:-:S04]  /*0a30*/  @P1 FFMA R12, R2, R14, R11 ;  /* 0x0000000e020c1223 */ /* 0x008fc8000000000b */
[----:B----4-:R-:W-:-:S07]  /*0a40*/  @!P0 FFMA R12, R7, R8, R12 ;  /* 0x00000008070c8223 */ /* 0x010fce000000000c */
.L_x_5:
[----:B------:R-:W1:Y:S01]  /*0a50*/  LDC.64 R2, c[0x0][0x390] ;  /* 0x0000e400ff027b82 */ /* 0x000e620000000a00 */
[----:B------:R-:W-:-:S05]  /*0a60*/  IADD3 R13, PT, PT, R0, R13, RZ ;  /* 0x0000000d000d7210 */ /* 0x000fca0007ffe0ff */
[----:B-1----:R-:W-:-:S05]  /*0a70*/  IMAD.WIDE R2, R13, 0x4, R2 ;  /* 0x000000040d027825 */ /* 0x002fca00078e0202 */
[----:B0-----:R-:W-:Y:S01]  /*0a80*/  STG.E desc[UR18][R2.64], R12 ;  /* 0x0000000c02007986 */ /* 0x001fe2000c101912 */
[----:B------:R-:W-:Y:S05]  /*0a90*/  EXIT ;  /* 0x000000000000794d */ /* 0x000fea0003800000 */
.L_x_7:
        /* <DEDUP_REMOVED lines=14> */
.L_x_9:


//--------------------- .nv.shared._Z19matmul_tiled_kernelPfS_S_i --------------------------
	.section	.nv.shared._Z19matmul_tiled_kernelPfS_S_i,"aw",@nobits
	.sectionflags	@""
	.align	4
.nv.shared._Z19matmul_tiled_kernelPfS_S_i:
	.zero		9216


//--------------------- .nv.shared.reserved.0     --------------------------
	.section	.nv.shared.reserved.0,"aw",@nobits
	.weak		__nv_reservedSMEM_offset_0_alias
	.size		__nv_reservedSMEM_offset_0_alias, 0, 64
	.other		__nv_reservedSMEM_offset_0_alias,@"STO_CUDA_RESERVED_SHARED STV_DEFAULT"
__nv_reservedSMEM_offset_0_alias:
	.zero		0
	.zero		64


//--------------------- .nv.constant0._Z19matmul_tiled_kernelPfS_S_i --------------------------
	.section	.nv.constant0._Z19matmul_tiled_kernelPfS_S_i,"a",@progbits
	.sectionflags	@""
	.align	4
.nv.constant0._Z19matmul_tiled_kernelPfS_S_i:
	.zero		924


//--------------------- .nv.constant0._Z13matmul_kernelPfS_S_i --------------------------
	.section	.nv.constant0._Z13matmul_kernelPfS_S_i,"a",@progbits
	.sectionflags	@""
	.align	4
.nv.constant0._Z13matmul_kernelPfS_S_i:
	.zero		924


//--------------------- SYMBOLS --------------------------

	.type		.nv.reservedSmem.offset0,@object
	.size		.nv.reservedSmem.offset0,0x4
	.type		.nv.reservedSmem.cap,@object
	.size		.nv.reservedSmem.cap,0x4
